//
// Generated by NVIDIA NVVM Compiler
//
// Compiler Build ID: CL-36424714
// Cuda compilation tools, release 13.0, V13.0.88
// Based on NVVM 20.0.0
//

.version 9.0
.target sm_100
.address_size 64

	// .globl	_Z4sortPiS_

.visible .entry _Z4sortPiS_(
	.param .u64 .ptr .align 1 _Z4sortPiS__param_0,
	.param .u64 .ptr .align 1 _Z4sortPiS__param_1
)
{
	.reg .pred 	%p<9>;
	.reg .b32 	%r<48>;
	.reg .b64 	%rd<23>;

	ld.param.u64 	%rd4, [_Z4sortPiS__param_0];
	ld.param.u64 	%rd5, [_Z4sortPiS__param_1];
	cvta.to.global.u64 	%rd1, %rd4;
	cvta.to.global.u64 	%rd2, %rd5;
	mov.u32 	%r18, %ctaid.x;
	mov.u32 	%r19, %ntid.x;
	mov.u32 	%r20, %tid.x;
	mad.lo.s32 	%r1, %r18, %r19, %r20;
	setp.gt.s32 	%p1, %r1, 4;
	mul.wide.s32 	%rd6, %r1, 4;
	add.s64 	%rd3, %rd2, %rd6;
	@%p1 bra 	$L__BB0_2;
	mov.b32 	%r21, 0;
	st.global.u32 	[%rd3], %r21;
$L__BB0_2:
	setp.gt.s32 	%p2, %r1, 4;
	bar.sync 	0;
	add.s64 	%rd8, %rd1, %rd6;
	ld.global.u32 	%r22, [%rd8];
	mul.wide.s32 	%rd9, %r22, 4;
	add.s64 	%rd10, %rd2, %rd9;
	atom.global.add.u32 	%r23, [%rd10], 1;
	bar.sync 	0;
	@%p2 bra 	$L__BB0_11;
	setp.lt.s32 	%p3, %r1, 1;
	mov.b32 	%r46, 0;
	@%p3 bra 	$L__BB0_9;
	and.b32  	%r2, %r1, 3;
	setp.lt.u32 	%p4, %r1, 4;
	mov.b32 	%r46, 0;
	mov.u32 	%r44, %r1;
	@%p4 bra 	$L__BB0_6;
	add.s32 	%r27, %r1, -1;
	mul.wide.u32 	%rd11, %r27, 4;
	add.s64 	%rd12, %rd2, %rd11;
	ld.global.u32 	%r28, [%rd12];
	add.s32 	%r29, %r1, -2;
	mul.wide.u32 	%rd13, %r29, 4;
	add.s64 	%rd14, %rd2, %rd13;
	ld.global.u32 	%r30, [%rd14];
	add.s32 	%r31, %r30, %r28;
	add.s32 	%r32, %r1, -3;
	mul.wide.u32 	%rd15, %r32, 4;
	add.s64 	%rd16, %rd2, %rd15;
	ld.global.u32 	%r33, [%rd16];
	add.s32 	%r34, %r33, %r31;
	add.s32 	%r44, %r1, -4;
	mul.wide.u32 	%rd17, %r44, 4;
	add.s64 	%rd18, %rd2, %rd17;
	ld.global.u32 	%r35, [%rd18];
	add.s32 	%r46, %r35, %r34;
$L__BB0_6:
	setp.eq.s32 	%p5, %r2, 0;
	@%p5 bra 	$L__BB0_9;
	neg.s32 	%r43, %r2;
$L__BB0_8:
	.pragma "nounroll";
	add.s32 	%r44, %r44, -1;
	mul.wide.u32 	%rd19, %r44, 4;
	add.s64 	%rd20, %rd2, %rd19;
	ld.global.u32 	%r36, [%rd20];
	add.s32 	%r46, %r36, %r46;
	add.s32 	%r43, %r43, 1;
	setp.ne.s32 	%p6, %r43, 0;
	@%p6 bra 	$L__BB0_8;
$L__BB0_9:
	ld.global.u32 	%r37, [%rd3];
	setp.lt.s32 	%p7, %r37, 1;
	@%p7 bra 	$L__BB0_11;
$L__BB0_10:
	add.s32 	%r17, %r46, 1;
	mul.wide.s32 	%rd21, %r46, 4;
	add.s64 	%rd22, %rd1, %rd21;
	st.global.u32 	[%rd22], %r1;
	ld.global.u32 	%r38, [%rd3];
	add.s32 	%r39, %r38, -1;
	st.global.u32 	[%rd3], %r39;
	setp.gt.s32 	%p8, %r38, 1;
	mov.u32 	%r46, %r17;
	@%p8 bra 	$L__BB0_10;
$L__BB0_11:
	ret;

}


// ===== COMPILED SASS (sm_100) =====

	.target	sm_100

	.elftype	@"ET_EXEC"


//--------------------- .note.nv.tkinfo           --------------------------
	.section	.note.nv.tkinfo,"",@"SHT_NOTE"
	.sectionflags	@"SHF_NOTE_NV_TKINFO"
	.tkinfo
        /*0018*/ 	.word	0x00000002
        /*0030*/ 	.string	""
        /*0030*/ 	.string	"ptxas"
        /*0030*/ 	.string	"Cuda compilation tools, release 13.0, V13.0.88"
        /*0030*/ 	.string	"Build cuda_13.0.r13.0/compiler.36424714_0"
        /*0030*/ 	.string	"-arch sm_100 -m 64 "



//--------------------- .note.nv.cuinfo           --------------------------
	.section	.note.nv.cuinfo,"",@"SHT_NOTE"
	.sectionflags	@"SHF_NOTE_NV_CUINFO"
        /*0018*/ 	.short	0x0002
        /*001a*/ 	.short	0x0064
        /*001c*/ 	.short	0x0082
	.zero		2


//--------------------- .nv.info                  --------------------------
	.section	.nv.info,"",@"SHT_CUDA_INFO"
	.align	4


	//----- nvinfo : EIATTR_REGCOUNT
	.align		4
        /*0000*/ 	.byte	0x04, 0x2f
        /*0002*/ 	.short	(.L_1 - .L_0)
	.align		4
.L_0:
        /*0004*/ 	.word	index@(_Z4sortPiS_)
        /*0008*/ 	.word	0x00000018


	//----- nvinfo : EIATTR_FRAME_SIZE
	.align		4
.L_1:
        /*000c*/ 	.byte	0x04, 0x11
        /*000e*/ 	.short	(.L_3 - .L_2)
	.align		4
.L_2:
        /*0010*/ 	.word	index@(_Z4sortPiS_)
        /*0014*/ 	.word	0x00000000


	//----- nvinfo : EIATTR_MIN_STACK_SIZE
	.align		4
.L_3:
        /*0018*/ 	.byte	0x04, 0x12
        /*001a*/ 	.short	(.L_5 - .L_4)
	.align		4
.L_4:
        /*001c*/ 	.word	index@(_Z4sortPiS_)
        /*0020*/ 	.word	0x00000000
.L_5:


//--------------------- .nv.compat                --------------------------
	.section	.nv.compat,"",@"SHT_CUDA_COMPAT_INFO"
	.align	4
        /*0000*/ 	.byte	0x02, 0x09, 0x00, 0x00, 0x02, 0x02, 0x01, 0x00, 0x02, 0x05, 0x05, 0x00, 0x03, 0x07, 0x01, 0x01
        /*0010*/ 	.byte	0x02, 0x03, 0x00, 0x00, 0x02, 0x06, 0x01, 0x00, 0x04, 0x0b, 0x08, 0x00, 0x09, 0x00, 0x00, 0x00
        /*0020*/ 	.byte	0x00, 0x00, 0x00, 0x00


//--------------------- .nv.info._Z4sortPiS_      --------------------------
	.section	.nv.info._Z4sortPiS_,"",@"SHT_CUDA_INFO"
	.sectionflags	@""
	.align	4


	//----- nvinfo : EIATTR_CUDA_API_VERSION
	.align		4
        /*0000*/ 	.byte	0x04, 0x37
        /*0002*/ 	.short	(.L_7 - .L_6)
.L_6:
        /*0004*/ 	.word	0x00000082


	//----- nvinfo : EIATTR_KPARAM_INFO
	.align		4
.L_7:
        /*0008*/ 	.byte	0x04, 0x17
        /*000a*/ 	.short	(.L_9 - .L_8)
.L_8:
        /*000c*/ 	.word	0x00000000
        /*0010*/ 	.short	0x0001
        /*0012*/ 	.short	0x0008
        /*0014*/ 	.byte	0x00, 0xf5, 0x21, 0x00


	//----- nvinfo : EIATTR_KPARAM_INFO
	.align		4
.L_9:
        /*0018*/ 	.byte	0x04, 0x17
        /*001a*/ 	.short	(.L_11 - .L_10)
.L_10:
        /*001c*/ 	.word	0x00000000
        /*0020*/ 	.short	0x0000
        /*0022*/ 	.short	0x0000
        /*0024*/ 	.byte	0x00, 0xf5, 0x21, 0x00


	//----- nvinfo : EIATTR_SPARSE_MMA_MASK
	.align		4
.L_11:
        /*0028*/ 	.byte	0x03, 0x50
        /*002a*/ 	.short	0x0000


	//----- nvinfo : EIATTR_MAXREG_COUNT
	.align		4
        /*002c*/ 	.byte	0x03, 0x1b
        /*002e*/ 	.short	0x00ff


	//----- nvinfo : EIATTR_NUM_BARRIERS
	.align		4
        /*0030*/ 	.byte	0x02, 0x4c
        /*0032*/ 	.byte	0x01
	.zero		1


	//----- nvinfo : EIATTR_MERCURY_ISA_VERSION
	.align		4
        /*0034*/ 	.byte	0x03, 0x5f
        /*0036*/ 	.short	0x0101


	//----- nvinfo : EIATTR_VRC_CTA_INIT_COUNT
	.align		4
        /*0038*/ 	.byte	0x02, 0x4a
	.zero		1
	.zero		1


	//----- nvinfo : EIATTR_EXIT_INSTR_OFFSETS
	.align		4
        /*003c*/ 	.byte	0x04, 0x1c
        /*003e*/ 	.short	(.L_13 - .L_12)


	//   ....[0]....
.L_12:
        /*0040*/ 	.word	0x00000120


	//   ....[1]....
        /*0044*/ 	.word	0x00000360


	//   ....[2]....
        /*0048*/ 	.word	0x000003f0


	//----- nvinfo : EIATTR_CRS_STACK_SIZE
	.align		4
.L_13:
        /*004c*/ 	.byte	0x04, 0x1e
        /*004e*/ 	.short	(.L_15 - .L_14)
.L_14:
        /*0050*/ 	.word	0x00000000


	//----- nvinfo : EIATTR_CBANK_PARAM_SIZE
	.align		4
.L_15:
        /*0054*/ 	.byte	0x03, 0x19
        /*0056*/ 	.short	0x0010


	//----- nvinfo : EIATTR_PARAM_CBANK
	.align		4
        /*0058*/ 	.byte	0x04, 0x0a
        /*005a*/ 	.short	(.L_17 - .L_16)
	.align		4
.L_16:
        /*005c*/ 	.word	index@(.nv.constant0._Z4sortPiS_)
        /*0060*/ 	.short	0x0380
        /*0062*/ 	.short	0x0010


	//----- nvinfo : EIATTR_SW_WAR
	.align		4
.L_17:
        /*0064*/ 	.byte	0x04, 0x36
        /*0066*/ 	.short	(.L_19 - .L_18)
.L_18:
        /*0068*/ 	.word	0x00000008
.L_19:


//--------------------- .nv.callgraph             --------------------------
	.section	.nv.callgraph,"",@"SHT_CUDA_CALLGRAPH"
	.align	4
	.sectionentsize	8
	.align		4
        /*0000*/ 	.word	0x00000000
	.align		4
        /*0004*/ 	.word	0xffffffff
	.align		4
        /*0008*/ 	.word	0x00000000
	.align		4
        /*000c*/ 	.word	0xfffffffe
	.align		4
        /*0010*/ 	.word	0x00000000
	.align		4
        /*0014*/ 	.word	0xfffffffd
	.align		4
        /*0018*/ 	.word	0x00000000
	.align		4
        /*001c*/ 	.word	0xfffffffc


//--------------------- .text._Z4sortPiS_         --------------------------
	.section	.text._Z4sortPiS_,"ax",@progbits
	.align	128
        .global         _Z4sortPiS_
        .type           _Z4sortPiS_,@function
        .size           _Z4sortPiS_,(.L_x_5 - _Z4sortPiS_)
        .other          _Z4sortPiS_,@"STO_CUDA_ENTRY STV_DEFAULT"
_Z4sortPiS_:
.text._Z4sortPiS_:
[----:B------:R-:W-:Y:S01]  /*0000*/  LDC R1, c[0x0][0x37c] ;  /* 0x0000df00ff017b82 */ /* 0x000fe20000000800 */
[----:B------:R-:W0:Y:S07]  /*0010*/  S2R R0, SR_TID.X ;  /* 0x0000000000007919 */ /* 0x000e2e0000002100 */
[----:B------:R-:W0:Y:S08]  /*0020*/  S2UR UR4, SR_CTAID.X ;  /* 0x00000000000479c3 */ /* 0x000e300000002500 */
[----:B------:R-:W0:Y:S08]  /*0030*/  LDC R9, c[0x0][0x360] ;  /* 0x0000d800ff097b82 */ /* 0x000e300000000800 */
[----:B------:R-:W1:Y:S08]  /*0040*/  LDC.64 R6, c[0x0][0x388] ;  /* 0x0000e200ff067b82 */ /* 0x000e700000000a00 */
[----:B------:R-:W2:Y:S01]  /*0050*/  LDC.64 R4, c[0x0][0x380] ;  /* 0x0000e000ff047b82 */ /* 0x000ea20000000a00 */
[----:B0-----:R-:W-:Y:S01]  /*0060*/  IMAD R9, R9, UR4, R0 ;  /* 0x0000000409097c24 */ /* 0x001fe2000f8e0200 */
[----:B------:R-:W0:Y:S04]  /*0070*/  LDCU.64 UR4, c[0x0][0x358] ;  /* 0x00006b00ff0477ac */ /* 0x000e280008000a00 */
[C---:B------:R-:W-:Y:S01]  /*0080*/  ISETP.GT.AND P0, PT, R9.reuse, 0x4, PT ;  /* 0x000000040900780c */ /* 0x040fe20003f04270 */
[----:B-1----:R-:W-:-:S04]  /*0090*/  IMAD.WIDE R2, R9, 0x4, R6 ;  /* 0x0000000409027825 */ /* 0x002fc800078e0206 */
[----:B--2---:R-:W-:-:S08]  /*00a0*/  IMAD.WIDE R10, R9, 0x4, R4 ;  /* 0x00000004090a7825 */ /* 0x004fd000078e0204 */
[----:B0-----:R0:W-:Y:S01]  /*00b0*/  @!P0 STG.E desc[UR4][R2.64], RZ ;  /* 0x000000ff02008986 */ /* 0x0011e2000c101904 */
[----:B------:R-:W-:Y:S06]  /*00c0*/  BAR.SYNC.DEFER_BLOCKING 0x0 ;  /* 0x0000000000007b1d */ /* 0x000fec0000010000 */
[----:B------:R-:W2:Y:S01]  /*00d0*/  LDG.E R11, desc[UR4][R10.64] ;  /* 0x000000040a0b7981 */ /* 0x000ea2000c1e1900 */
[----:B------:R-:W-:Y:S02]  /*00e0*/  HFMA2 R15, -RZ, RZ, 0, 5.9604644775390625e-08 ;  /* 0x00000001ff0f7431 */ /* 0x000fe400000001ff */
[----:B--2---:R-:W-:-:S05]  /*00f0*/  IMAD.WIDE R12, R11, 0x4, R6 ;  /* 0x000000040b0c7825 */ /* 0x004fca00078e0206 */
[----:B------:R0:W-:Y:S01]  /*0100*/  REDG.E.ADD.STRONG.GPU desc[UR4][R12.64], R15 ;  /* 0x0000000f0c00798e */ /* 0x0001e2000c12e104 */
[----:B------:R-:W-:Y:S06]  /*0110*/  BAR.SYNC.DEFER_BLOCKING 0x0 ;  /* 0x0000000000007b1d */ /* 0x000fec0000010000 */
[----:B------:R-:W-:Y:S05]  /*0120*/  @P0 EXIT ;  /* 0x000000000000094d */ /* 0x000fea0003800000 */
[----:B------:R-:W-:Y:S01]  /*0130*/  ISETP.GE.AND P0, PT, R9, 0x1, PT ;  /* 0x000000010900780c */ /* 0x000fe20003f06270 */
[----:B------:R-:W-:Y:S01]  /*0140*/  BSSY.RECONVERGENT B0, `(.L_x_0) ;  /* 0x000001f000007945 */ /* 0x000fe20003800200 */
[----:B------:R-:W-:-:S11]  /*0150*/  MOV R21, RZ ;  /* 0x000000ff00157202 */ /* 0x000fd60000000f00 */
[----:B------:R-:W-:Y:S05]  /*0160*/  @!P0 BRA `(.L_x_1) ;  /* 0x0000000000708947 */ /* 0x000fea0003800000 */
[----:B------:R-:W-:Y:S02]  /*0170*/  ISETP.GE.U32.AND P0, PT, R9, 0x4, PT ;  /* 0x000000040900780c */ /* 0x000fe40003f06070 */
[----:B------:R-:W-:-:S11]  /*0180*/  MOV R11, R9 ;  /* 0x00000009000b7202 */ /* 0x000fd60000000f00 */
[C---:B0-----:R-:W-:Y:S01]  /*0190*/  @P0 IADD3 R15, PT, PT, R9.reuse, -0x2, RZ ;  /* 0xfffffffe090f0810 */ /* 0x041fe20007ffe0ff */
[C---:B------:R-:W-:Y:S02]  /*01a0*/  @P0 VIADD R13, R9.reuse, 0xffffffff ;  /* 0xffffffff090d0836 */ /* 0x040fe40000000000 */
[----:B------:R-:W-:Y:S02]  /*01b0*/  @P0 VIADD R17, R9, 0xfffffffd ;  /* 0xfffffffd09110836 */ /* 0x000fe40000000000 */
[----:B------:R-:W-:-:S04]  /*01c0*/  @P0 IMAD.WIDE.U32 R12, R13, 0x4, R6 ;  /* 0x000000040d0c0825 */ /* 0x000fc800078e0006 */
[--C-:B------:R-:W-:Y:S02]  /*01d0*/  @P0 IMAD.WIDE.U32 R14, R15, 0x4, R6.reuse ;  /* 0x000000040f0e0825 */ /* 0x100fe400078e0006 */
[----:B------:R-:W2:Y:S02]  /*01e0*/  @P0 LDG.E R12, desc[UR4][R12.64] ;  /* 0x000000040c0c0981 */ /* 0x000ea4000c1e1900 */
[--C-:B------:R-:W-:Y:S02]  /*01f0*/  @P0 IMAD.WIDE.U32 R16, R17, 0x4, R6.reuse ;  /* 0x0000000411100825 */ /* 0x100fe400078e0006 */
[----:B------:R-:W2:Y:S02]  /*0200*/  @P0 LDG.E R15, desc[UR4][R14.64] ;  /* 0x000000040e0f0981 */ /* 0x000ea4000c1e1900 */
[----:B------:R-:W-:Y:S02]  /*0210*/  @P0 VIADD R11, R9, 0xfffffffc ;  /* 0xfffffffc090b0836 */ /* 0x000fe40000000000 */
[----:B------:R-:W2:Y:S02]  /*0220*/  @P0 LDG.E R16, desc[UR4][R16.64] ;  /* 0x0000000410100981 */ /* 0x000ea4000c1e1900 */
[----:B------:R-:W-:-:S06]  /*0230*/  @P0 IMAD.WIDE.U32 R18, R11, 0x4, R6 ;  /* 0x000000040b120825 */ /* 0x000fcc00078e0006 */
[----:B------:R-:W3:Y:S01]  /*0240*/  @P0 LDG.E R19, desc[UR4][R18.64] ;  /* 0x0000000412130981 */ /* 0x000ee2000c1e1900 */
[----:B------:R-:W-:-:S04]  /*0250*/  LOP3.LUT R0, R9, 0x3, RZ, 0xc0, !PT ;  /* 0x0000000309007812 */ /* 0x000fc800078ec0ff */
[----:B------:R-:W-:Y:S01]  /*0260*/  ISETP.NE.AND P1, PT, R0, RZ, PT ;  /* 0x000000ff0000720c */ /* 0x000fe20003f25270 */
[----:B------:R-:W-:Y:S01]  /*0270*/  HFMA2 R21, -RZ, RZ, 0, 0 ;  /* 0x00000000ff157431 */ /* 0x000fe200000001ff */
[----:B--2---:R-:W-:-:S05]  /*0280*/  @P0 IADD3 R8, PT, PT, R16, R15, R12 ;  /* 0x0000000f10080210 */ /* 0x004fca0007ffe00c */
[----:B---3--:R-:W-:-:S06]  /*0290*/  @P0 IMAD.IADD R21, R8, 0x1, R19 ;  /* 0x0000000108150824 */ /* 0x008fcc00078e0213 */
[----:B------:R-:W-:Y:S05]  /*02a0*/  @!P1 BRA `(.L_x_1) ;  /* 0x0000000000209947 */ /* 0x000fea0003800000 */
[----:B------:R-:W-:-:S07]  /*02b0*/  IADD3 R0, PT, PT, -R0, RZ, RZ ;  /* 0x000000ff00007210 */ /* 0x000fce0007ffe1ff */
.L_x_2:
[----:B------:R-:W-:-:S04]  /*02c0*/  VIADD R11, R11, 0xffffffff ;  /* 0xffffffff0b0b7836 */ /* 0x000fc80000000000 */
[----:B------:R-:W-:-:S06]  /*02d0*/  IMAD.WIDE.U32 R12, R11, 0x4, R6 ;  /* 0x000000040b0c7825 */ /* 0x000fcc00078e0006 */
[----:B------:R-:W2:Y:S01]  /*02e0*/  LDG.E R12, desc[UR4][R12.64] ;  /* 0x000000040c0c7981 */ /* 0x000ea2000c1e1900 */
[----:B------:R-:W-:-:S04]  /*02f0*/  IADD3 R0, PT, PT, R0, 0x1, RZ ;  /* 0x0000000100007810 */ /* 0x000fc80007ffe0ff */
[----:B------:R-:W-:Y:S01]  /*0300*/  ISETP.NE.AND P0, PT, R0, RZ, PT ;  /* 0x000000ff0000720c */ /* 0x000fe20003f05270 */
[----:B--2---:R-:W-:-:S12]  /*0310*/  IMAD.IADD R21, R12, 0x1, R21 ;  /* 0x000000010c157824 */ /* 0x004fd800078e0215 */
[----:B------:R-:W-:Y:S05]  /*0320*/  @P0 BRA `(.L_x_2) ;  /* 0xfffffffc00e40947 */ /* 0x000fea000383ffff */
.L_x_1:
[----:B------:R-:W-:Y:S05]  /*0330*/  BSYNC.RECONVERGENT B0 ;  /* 0x0000000000007941 */ /* 0x000fea0003800200 */
.L_x_0:
[----:B------:R-:W2:Y:S02]  /*0340*/  LDG.E R0, desc[UR4][R2.64] ;  /* 0x0000000402007981 */ /* 0x000ea4000c1e1900 */
[----:B--2---:R-:W-:-:S13]  /*0350*/  ISETP.GE.AND P0, PT, R0, 0x1, PT ;  /* 0x000000010000780c */ /* 0x004fda0003f06270 */
[----:B------:R-:W-:Y:S05]  /*0360*/  @!P0 EXIT ;  /* 0x000000000000894d */ /* 0x000fea0003800000 */
.L_x_3:
[----:B-1----:R-:W-:-:S05]  /*0370*/  IMAD.WIDE R6, R21, 0x4, R4 ;  /* 0x0000000415067825 */ /* 0x002fca00078e0204 */
[----:B------:R1:W-:Y:S04]  /*0380*/  STG.E desc[UR4][R6.64], R9 ;  /* 0x0000000906007986 */ /* 0x0003e8000c101904 */
[----:B------:R-:W2:Y:S01]  /*0390*/  LDG.E R0, desc[UR4][R2.64] ;  /* 0x0000000402007981 */ /* 0x000ea2000c1e1900 */
[----:B------:R-:W-:Y:S01]  /*03a0*/  VIADD R21, R21, 0x1 ;  /* 0x0000000115157836 */ /* 0x000fe20000000000 */
[C---:B--2---:R-:W-:Y:S02]  /*03b0*/  IADD3 R11, PT, PT, R0.reuse, -0x1, RZ ;  /* 0xffffffff000b7810 */ /* 0x044fe40007ffe0ff */
[----:B------:R-:W-:-:S03]  /*03c0*/  ISETP.GT.AND P0, PT, R0, 0x1, PT ;  /* 0x000000010000780c */ /* 0x000fc60003f04270 */
[----:B------:R1:W-:Y:S10]  /*03d0*/  STG.E desc[UR4][R2.64], R11 ;  /* 0x0000000b02007986 */ /* 0x0003f4000c101904 */
[----:B------:R-:W-:Y:S05]  /*03e0*/  @P0 BRA `(.L_x_3) ;  /* 0xfffffffc00e00947 */ /* 0x000fea000383ffff */
[----:B------:R-:W-:Y:S05]  /*03f0*/  EXIT ;  /* 0x000000000000794d */ /* 0x000fea0003800000 */
.L_x_4:
[----:B------:R-:W-:-:S00]  /*0400*/  BRA `(.L_x_4) ;  /* 0xfffffffc00fc7947 */ /* 0x000fc0000383ffff */
[----:B------:R-:W-:-:S00]  /*0410*/  NOP ;  /* 0x0000000000007918 */ /* 0x000fc00000000000 */
        /* <DEDUP_REMOVED lines=14> */
.L_x_5:


//--------------------- .nv.shared.reserved.0     --------------------------
	.section	.nv.shared.reserved.0,"aw",@nobits
	.weak		__nv_reservedSMEM_offset_0_alias
	.size		__nv_reservedSMEM_offset_0_alias, 0, 64
	.other		__nv_reservedSMEM_offset_0_alias,@"STO_CUDA_RESERVED_SHARED STV_DEFAULT"
__nv_reservedSMEM_offset_0_alias:
	.zero		0
	.zero		64


//--------------------- .nv.constant0._Z4sortPiS_ --------------------------
	.section	.nv.constant0._Z4sortPiS_,"a",@progbits
	.sectionflags	@""
	.align	4
.nv.constant0._Z4sortPiS_:
	.zero		912


//--------------------- SYMBOLS --------------------------

	.type		.nv.reservedSmem.offset0,@object
	.size		.nv.reservedSmem.offset0,0x4
